//
// Generated by NVIDIA NVVM Compiler
//
// Compiler Build ID: CL-36424714
// Cuda compilation tools, release 13.0, V13.0.88
// Based on NVVM 20.0.0
//

.version 9.0
.target sm_100
.address_size 64

	// .globl	_Z7kernelAPf

.visible .entry _Z7kernelAPf(
	.param .u64 .ptr .align 1 _Z7kernelAPf_param_0
)
{
	.reg .pred 	%p<2>;
	.reg .b32 	%r<5>;
	.reg .b32 	%f<3>;
	.reg .b64 	%rd<5>;

	ld.param.u64 	%rd1, [_Z7kernelAPf_param_0];
	mov.u32 	%r2, %ctaid.x;
	mov.u32 	%r3, %ntid.x;
	mov.u32 	%r4, %tid.x;
	mad.lo.s32 	%r1, %r2, %r3, %r4;
	setp.gt.s32 	%p1, %r1, 1023;
	@%p1 bra 	$L__BB0_2;
	cvta.to.global.u64 	%rd2, %rd1;
	mul.wide.s32 	%rd3, %r1, 4;
	add.s64 	%rd4, %rd2, %rd3;
	ld.global.f32 	%f1, [%rd4];
	add.f32 	%f2, %f1, %f1;
	st.global.f32 	[%rd4], %f2;
$L__BB0_2:
	ret;

}
	// .globl	_Z7kernelBPf
.visible .entry _Z7kernelBPf(
	.param .u64 .ptr .align 1 _Z7kernelBPf_param_0
)
{
	.reg .pred 	%p<2>;
	.reg .b32 	%r<5>;
	.reg .b32 	%f<3>;
	.reg .b64 	%rd<5>;

	ld.param.u64 	%rd1, [_Z7kernelBPf_param_0];
	mov.u32 	%r2, %ctaid.x;
	mov.u32 	%r3, %ntid.x;
	mov.u32 	%r4, %tid.x;
	mad.lo.s32 	%r1, %r2, %r3, %r4;
	setp.gt.s32 	%p1, %r1, 1023;
	@%p1 bra 	$L__BB1_2;
	cvta.to.global.u64 	%rd2, %rd1;
	mul.wide.s32 	%rd3, %r1, 4;
	add.s64 	%rd4, %rd2, %rd3;
	ld.global.f32 	%f1, [%rd4];
	add.f32 	%f2, %f1, 0f3F800000;
	st.global.f32 	[%rd4], %f2;
$L__BB1_2:
	ret;

}
	// .globl	_Z7kernelCPf
.visible .entry _Z7kernelCPf(
	.param .u64 .ptr .align 1 _Z7kernelCPf_param_0
)
{
	.reg .pred 	%p<2>;
	.reg .b32 	%r<5>;
	.reg .b32 	%f<3>;
	.reg .b64 	%rd<5>;

	ld.param.u64 	%rd1, [_Z7kernelCPf_param_0];
	mov.u32 	%r2, %ctaid.x;
	mov.u32 	%r3, %ntid.x;
	mov.u32 	%r4, %tid.x;
	mad.lo.s32 	%r1, %r2, %r3, %r4;
	setp.gt.s32 	%p1, %r1, 1023;
	@%p1 bra 	$L__BB2_2;
	cvta.to.global.u64 	%rd2, %rd1;
	mul.wide.s32 	%rd3, %r1, 4;
	add.s64 	%rd4, %rd2, %rd3;
	ld.global.f32 	%f1, [%rd4];
	mul.f32 	%f2, %f1, %f1;
	st.global.f32 	[%rd4], %f2;
$L__BB2_2:
	ret;

}
	// .globl	_Z29stream_ordered_memory_examplev
.visible .entry _Z29stream_ordered_memory_examplev()
{


	ret;

}
	// .globl	_Z11tma_examplev
.visible .entry _Z11tma_examplev()
{


	ret;

}


// ===== COMPILED SASS (sm_100) =====

	.target	sm_100

	.elftype	@"ET_EXEC"


//--------------------- .note.nv.tkinfo           --------------------------
	.section	.note.nv.tkinfo,"",@"SHT_NOTE"
	.sectionflags	@"SHF_NOTE_NV_TKINFO"
	.tkinfo
        /*0018*/ 	.word	0x00000002
        /*0030*/ 	.string	""
        /*0030*/ 	.string	"ptxas"
        /*0030*/ 	.string	"Cuda compilation tools, release 13.0, V13.0.88"
        /*0030*/ 	.string	"Build cuda_13.0.r13.0/compiler.36424714_0"
        /*0030*/ 	.string	"-arch sm_100 -m 64 "



//--------------------- .note.nv.cuinfo           --------------------------
	.section	.note.nv.cuinfo,"",@"SHT_NOTE"
	.sectionflags	@"SHF_NOTE_NV_CUINFO"
        /*0018*/ 	.short	0x0002
        /*001a*/ 	.short	0x0064
        /*001c*/ 	.short	0x0082
	.zero		2


//--------------------- .nv.info                  --------------------------
	.section	.nv.info,"",@"SHT_CUDA_INFO"
	.align	4


	//----- nvinfo : EIATTR_REGCOUNT
	.align		4
        /*0000*/ 	.byte	0x04, 0x2f
        /*0002*/ 	.short	(.L_1 - .L_0)
	.align		4
.L_0:
        /*0004*/ 	.word	index@(_Z7kernelAPf)
        /*0008*/ 	.word	0x00000008


	//----- nvinfo : EIATTR_FRAME_SIZE
	.align		4
.L_1:
        /*000c*/ 	.byte	0x04, 0x11
        /*000e*/ 	.short	(.L_3 - .L_2)
	.align		4
.L_2:
        /*0010*/ 	.word	index@(_Z7kernelAPf)
        /*0014*/ 	.word	0x00000000


	//----- nvinfo : EIATTR_REGCOUNT
	.align		4
.L_3:
        /*0018*/ 	.byte	0x04, 0x2f
        /*001a*/ 	.short	(.L_5 - .L_4)
	.align		4
.L_4:
        /*001c*/ 	.word	index@(_Z7kernelBPf)
        /*0020*/ 	.word	0x00000008


	//----- nvinfo : EIATTR_FRAME_SIZE
	.align		4
.L_5:
        /*0024*/ 	.byte	0x04, 0x11
        /*0026*/ 	.short	(.L_7 - .L_6)
	.align		4
.L_6:
        /*0028*/ 	.word	index@(_Z7kernelBPf)
        /*002c*/ 	.word	0x00000000


	//----- nvinfo : EIATTR_REGCOUNT
	.align		4
.L_7:
        /*0030*/ 	.byte	0x04, 0x2f
        /*0032*/ 	.short	(.L_9 - .L_8)
	.align		4
.L_8:
        /*0034*/ 	.word	index@(_Z7kernelCPf)
        /*0038*/ 	.word	0x00000008


	//----- nvinfo : EIATTR_FRAME_SIZE
	.align		4
.L_9:
        /*003c*/ 	.byte	0x04, 0x11
        /*003e*/ 	.short	(.L_11 - .L_10)
	.align		4
.L_10:
        /*0040*/ 	.word	index@(_Z7kernelCPf)
        /*0044*/ 	.word	0x00000000


	//----- nvinfo : EIATTR_REGCOUNT
	.align		4
.L_11:
        /*0048*/ 	.byte	0x04, 0x2f
        /*004a*/ 	.short	(.L_13 - .L_12)
	.align		4
.L_12:
        /*004c*/ 	.word	index@(_Z29stream_ordered_memory_examplev)
        /*0050*/ 	.word	0x00000004


	//----- nvinfo : EIATTR_FRAME_SIZE
	.align		4
.L_13:
        /*0054*/ 	.byte	0x04, 0x11
        /*0056*/ 	.short	(.L_15 - .L_14)
	.align		4
.L_14:
        /*0058*/ 	.word	index@(_Z29stream_ordered_memory_examplev)
        /*005c*/ 	.word	0x00000000


	//----- nvinfo : EIATTR_REGCOUNT
	.align		4
.L_15:
        /*0060*/ 	.byte	0x04, 0x2f
        /*0062*/ 	.short	(.L_17 - .L_16)
	.align		4
.L_16:
        /*0064*/ 	.word	index@(_Z11tma_examplev)
        /*0068*/ 	.word	0x00000004


	//----- nvinfo : EIATTR_FRAME_SIZE
	.align		4
.L_17:
        /*006c*/ 	.byte	0x04, 0x11
        /*006e*/ 	.short	(.L_19 - .L_18)
	.align		4
.L_18:
        /*0070*/ 	.word	index@(_Z11tma_examplev)
        /*0074*/ 	.word	0x00000000


	//----- nvinfo : EIATTR_MIN_STACK_SIZE
	.align		4
.L_19:
        /*0078*/ 	.byte	0x04, 0x12
        /*007a*/ 	.short	(.L_21 - .L_20)
	.align		4
.L_20:
        /*007c*/ 	.word	index@(_Z11tma_examplev)
        /*0080*/ 	.word	0x00000000


	//----- nvinfo : EIATTR_MIN_STACK_SIZE
	.align		4
.L_21:
        /*0084*/ 	.byte	0x04, 0x12
        /*0086*/ 	.short	(.L_23 - .L_22)
	.align		4
.L_22:
        /*0088*/ 	.word	index@(_Z29stream_ordered_memory_examplev)
        /*008c*/ 	.word	0x00000000


	//----- nvinfo : EIATTR_MIN_STACK_SIZE
	.align		4
.L_23:
        /*0090*/ 	.byte	0x04, 0x12
        /*0092*/ 	.short	(.L_25 - .L_24)
	.align		4
.L_24:
        /*0094*/ 	.word	index@(_Z7kernelCPf)
        /*0098*/ 	.word	0x00000000


	//----- nvinfo : EIATTR_MIN_STACK_SIZE
	.align		4
.L_25:
        /*009c*/ 	.byte	0x04, 0x12
        /*009e*/ 	.short	(.L_27 - .L_26)
	.align		4
.L_26:
        /*00a0*/ 	.word	index@(_Z7kernelBPf)
        /*00a4*/ 	.word	0x00000000


	//----- nvinfo : EIATTR_MIN_STACK_SIZE
	.align		4
.L_27:
        /*00a8*/ 	.byte	0x04, 0x12
        /*00aa*/ 	.short	(.L_29 - .L_28)
	.align		4
.L_28:
        /*00ac*/ 	.word	index@(_Z7kernelAPf)
        /*00b0*/ 	.word	0x00000000
.L_29:


//--------------------- .nv.compat                --------------------------
	.section	.nv.compat,"",@"SHT_CUDA_COMPAT_INFO"
	.align	4
        /*0000*/ 	.byte	0x02, 0x09, 0x00, 0x00, 0x02, 0x02, 0x01, 0x00, 0x02, 0x05, 0x05, 0x00, 0x03, 0x07, 0x01, 0x01
        /*0010*/ 	.byte	0x02, 0x03, 0x00, 0x00, 0x02, 0x06, 0x01, 0x00, 0x04, 0x0b, 0x08, 0x00, 0x09, 0x00, 0x00, 0x00
        /*0020*/ 	.byte	0x00, 0x00, 0x00, 0x00


//--------------------- .nv.info._Z11tma_examplev --------------------------
	.section	.nv.info._Z11tma_examplev,"",@"SHT_CUDA_INFO"
	.sectionflags	@""
	.align	4


	//----- nvinfo : EIATTR_CUDA_API_VERSION
	.align		4
        /*0000*/ 	.byte	0x04, 0x37
        /*0002*/ 	.short	(.L_31 - .L_30)
.L_30:
        /*0004*/ 	.word	0x00000082


	//----- nvinfo : EIATTR_SPARSE_MMA_MASK
	.align		4
.L_31:
        /*0008*/ 	.byte	0x03, 0x50
        /*000a*/ 	.short	0x0000


	//----- nvinfo : EIATTR_MAXREG_COUNT
	.align		4
        /*000c*/ 	.byte	0x03, 0x1b
        /*000e*/ 	.short	0x00ff


	//----- nvinfo : EIATTR_MERCURY_ISA_VERSION
	.align		4
        /*0010*/ 	.byte	0x03, 0x5f
        /*0012*/ 	.short	0x0101


	//----- nvinfo : EIATTR_VRC_CTA_INIT_COUNT
	.align		4
        /*0014*/ 	.byte	0x02, 0x4a
	.zero		1
	.zero		1


	//----- nvinfo : EIATTR_EXIT_INSTR_OFFSETS
	.align		4
        /*0018*/ 	.byte	0x04, 0x1c
        /*001a*/ 	.short	(.L_33 - .L_32)


	//   ....[0]....
.L_32:
        /*001c*/ 	.word	0x00000010


	//----- nvinfo : EIATTR_SW_WAR
	.align		4
.L_33:
        /*0020*/ 	.byte	0x04, 0x36
        /*0022*/ 	.short	(.L_35 - .L_34)
.L_34:
        /*0024*/ 	.word	0x00000008
.L_35:


//--------------------- .nv.info._Z29stream_ordered_memory_examplev --------------------------
	.section	.nv.info._Z29stream_ordered_memory_examplev,"",@"SHT_CUDA_INFO"
	.sectionflags	@""
	.align	4


	//----- nvinfo : EIATTR_CUDA_API_VERSION
	.align		4
        /*0000*/ 	.byte	0x04, 0x37
        /*0002*/ 	.short	(.L_37 - .L_36)
.L_36:
        /*0004*/ 	.word	0x00000082


	//----- nvinfo : EIATTR_SPARSE_MMA_MASK
	.align		4
.L_37:
        /*0008*/ 	.byte	0x03, 0x50
        /*000a*/ 	.short	0x0000


	//----- nvinfo : EIATTR_MAXREG_COUNT
	.align		4
        /*000c*/ 	.byte	0x03, 0x1b
        /*000e*/ 	.short	0x00ff


	//----- nvinfo : EIATTR_MERCURY_ISA_VERSION
	.align		4
        /*0010*/ 	.byte	0x03, 0x5f
        /*0012*/ 	.short	0x0101


	//----- nvinfo : EIATTR_VRC_CTA_INIT_COUNT
	.align		4
        /*0014*/ 	.byte	0x02, 0x4a
	.zero		1
	.zero		1


	//----- nvinfo : EIATTR_EXIT_INSTR_OFFSETS
	.align		4
        /*0018*/ 	.byte	0x04, 0x1c
        /*001a*/ 	.short	(.L_39 - .L_38)


	//   ....[0]....
.L_38:
        /*001c*/ 	.word	0x00000010


	//----- nvinfo : EIATTR_SW_WAR
	.align		4
.L_39:
        /*0020*/ 	.byte	0x04, 0x36
        /*0022*/ 	.short	(.L_41 - .L_40)
.L_40:
        /*0024*/ 	.word	0x00000008
.L_41:


//--------------------- .nv.info._Z7kernelCPf     --------------------------
	.section	.nv.info._Z7kernelCPf,"",@"SHT_CUDA_INFO"
	.sectionflags	@""
	.align	4


	//----- nvinfo : EIATTR_CUDA_API_VERSION
	.align		4
        /*0000*/ 	.byte	0x04, 0x37
        /*0002*/ 	.short	(.L_43 - .L_42)
.L_42:
        /*0004*/ 	.word	0x00000082


	//----- nvinfo : EIATTR_KPARAM_INFO
	.align		4
.L_43:
        /*0008*/ 	.byte	0x04, 0x17
        /*000a*/ 	.short	(.L_45 - .L_44)
.L_44:
        /*000c*/ 	.word	0x00000000
        /*0010*/ 	.short	0x0000
        /*0012*/ 	.short	0x0000
        /*0014*/ 	.byte	0x00, 0xf5, 0x21, 0x00


	//----- nvinfo : EIATTR_SPARSE_MMA_MASK
	.align		4
.L_45:
        /*0018*/ 	.byte	0x03, 0x50
        /*001a*/ 	.short	0x0000


	//----- nvinfo : EIATTR_MAXREG_COUNT
	.align		4
        /*001c*/ 	.byte	0x03, 0x1b
        /*001e*/ 	.short	0x00ff


	//----- nvinfo : EIATTR_MERCURY_ISA_VERSION
	.align		4
        /*0020*/ 	.byte	0x03, 0x5f
        /*0022*/ 	.short	0x0101


	//----- nvinfo : EIATTR_VRC_CTA_INIT_COUNT
	.align		4
        /*0024*/ 	.byte	0x02, 0x4a
	.zero		1
	.zero		1


	//----- nvinfo : EIATTR_EXIT_INSTR_OFFSETS
	.align		4
        /*0028*/ 	.byte	0x04, 0x1c
        /*002a*/ 	.short	(.L_47 - .L_46)


	//   ....[0]....
.L_46:
        /*002c*/ 	.word	0x00000060


	//   ....[1]....
        /*0030*/ 	.word	0x000000d0


	//----- nvinfo : EIATTR_CBANK_PARAM_SIZE
	.align		4
.L_47:
        /*0034*/ 	.byte	0x03, 0x19
        /*0036*/ 	.short	0x0008


	//----- nvinfo : EIATTR_PARAM_CBANK
	.align		4
        /*0038*/ 	.byte	0x04, 0x0a
        /*003a*/ 	.short	(.L_49 - .L_48)
	.align		4
.L_48:
        /*003c*/ 	.word	index@(.nv.constant0._Z7kernelCPf)
        /*0040*/ 	.short	0x0380
        /*0042*/ 	.short	0x0008


	//----- nvinfo : EIATTR_SW_WAR
	.align		4
.L_49:
        /*0044*/ 	.byte	0x04, 0x36
        /*0046*/ 	.short	(.L_51 - .L_50)
.L_50:
        /*0048*/ 	.word	0x00000008
.L_51:


//--------------------- .nv.info._Z7kernelBPf     --------------------------
	.section	.nv.info._Z7kernelBPf,"",@"SHT_CUDA_INFO"
	.sectionflags	@""
	.align	4


	//----- nvinfo : EIATTR_CUDA_API_VERSION
	.align		4
        /*0000*/ 	.byte	0x04, 0x37
        /*0002*/ 	.short	(.L_53 - .L_52)
.L_52:
        /*0004*/ 	.word	0x00000082


	//----- nvinfo : EIATTR_KPARAM_INFO
	.align		4
.L_53:
        /*0008*/ 	.byte	0x04, 0x17
        /*000a*/ 	.short	(.L_55 - .L_54)
.L_54:
        /*000c*/ 	.word	0x00000000
        /*0010*/ 	.short	0x0000
        /*0012*/ 	.short	0x0000
        /*0014*/ 	.byte	0x00, 0xf5, 0x21, 0x00


	//----- nvinfo : EIATTR_SPARSE_MMA_MASK
	.align		4
.L_55:
        /*0018*/ 	.byte	0x03, 0x50
        /*001a*/ 	.short	0x0000


	//----- nvinfo : EIATTR_MAXREG_COUNT
	.align		4
        /*001c*/ 	.byte	0x03, 0x1b
        /*001e*/ 	.short	0x00ff


	//----- nvinfo : EIATTR_MERCURY_ISA_VERSION
	.align		4
        /*0020*/ 	.byte	0x03, 0x5f
        /*0022*/ 	.short	0x0101


	//----- nvinfo : EIATTR_VRC_CTA_INIT_COUNT
	.align		4
        /*0024*/ 	.byte	0x02, 0x4a
	.zero		1
	.zero		1


	//----- nvinfo : EIATTR_EXIT_INSTR_OFFSETS
	.align		4
        /*0028*/ 	.byte	0x04, 0x1c
        /*002a*/ 	.short	(.L_57 - .L_56)


	//   ....[0]....
.L_56:
        /*002c*/ 	.word	0x00000060


	//   ....[1]....
        /*0030*/ 	.word	0x000000d0


	//----- nvinfo : EIATTR_CBANK_PARAM_SIZE
	.align		4
.L_57:
        /*0034*/ 	.byte	0x03, 0x19
        /*0036*/ 	.short	0x0008


	//----- nvinfo : EIATTR_PARAM_CBANK
	.align		4
        /*0038*/ 	.byte	0x04, 0x0a
        /*003a*/ 	.short	(.L_59 - .L_58)
	.align		4
.L_58:
        /*003c*/ 	.word	index@(.nv.constant0._Z7kernelBPf)
        /*0040*/ 	.short	0x0380
        /*0042*/ 	.short	0x0008


	//----- nvinfo : EIATTR_SW_WAR
	.align		4
.L_59:
        /*0044*/ 	.byte	0x04, 0x36
        /*0046*/ 	.short	(.L_61 - .L_60)
.L_60:
        /*0048*/ 	.word	0x00000008
.L_61:


//--------------------- .nv.info._Z7kernelAPf     --------------------------
	.section	.nv.info._Z7kernelAPf,"",@"SHT_CUDA_INFO"
	.sectionflags	@""
	.align	4


	//----- nvinfo : EIATTR_CUDA_API_VERSION
	.align		4
        /*0000*/ 	.byte	0x04, 0x37
        /*0002*/ 	.short	(.L_63 - .L_62)
.L_62:
        /*0004*/ 	.word	0x00000082


	//----- nvinfo : EIATTR_KPARAM_INFO
	.align		4
.L_63:
        /*0008*/ 	.byte	0x04, 0x17
        /*000a*/ 	.short	(.L_65 - .L_64)
.L_64:
        /*000c*/ 	.word	0x00000000
        /*0010*/ 	.short	0x0000
        /*0012*/ 	.short	0x0000
        /*0014*/ 	.byte	0x00, 0xf5, 0x21, 0x00


	//----- nvinfo : EIATTR_SPARSE_MMA_MASK
	.align		4
.L_65:
        /*0018*/ 	.byte	0x03, 0x50
        /*001a*/ 	.short	0x0000


	//----- nvinfo : EIATTR_MAXREG_COUNT
	.align		4
        /*001c*/ 	.byte	0x03, 0x1b
        /*001e*/ 	.short	0x00ff


	//----- nvinfo : EIATTR_MERCURY_ISA_VERSION
	.align		4
        /*0020*/ 	.byte	0x03, 0x5f
        /*0022*/ 	.short	0x0101


	//----- nvinfo : EIATTR_VRC_CTA_INIT_COUNT
	.align		4
        /*0024*/ 	.byte	0x02, 0x4a
	.zero		1
	.zero		1


	//----- nvinfo : EIATTR_EXIT_INSTR_OFFSETS
	.align		4
        /*0028*/ 	.byte	0x04, 0x1c
        /*002a*/ 	.short	(.L_67 - .L_66)


	//   ....[0]....
.L_66:
        /*002c*/ 	.word	0x00000060


	//   ....[1]....
        /*0030*/ 	.word	0x000000d0


	//----- nvinfo : EIATTR_CBANK_PARAM_SIZE
	.align		4
.L_67:
        /*0034*/ 	.byte	0x03, 0x19
        /*0036*/ 	.short	0x0008


	//----- nvinfo : EIATTR_PARAM_CBANK
	.align		4
        /*0038*/ 	.byte	0x04, 0x0a
        /*003a*/ 	.short	(.L_69 - .L_68)
	.align		4
.L_68:
        /*003c*/ 	.word	index@(.nv.constant0._Z7kernelAPf)
        /*0040*/ 	.short	0x0380
        /*0042*/ 	.short	0x0008


	//----- nvinfo : EIATTR_SW_WAR
	.align		4
.L_69:
        /*0044*/ 	.byte	0x04, 0x36
        /*0046*/ 	.short	(.L_71 - .L_70)
.L_70:
        /*0048*/ 	.word	0x00000008
.L_71:


//--------------------- .nv.callgraph             --------------------------
	.section	.nv.callgraph,"",@"SHT_CUDA_CALLGRAPH"
	.align	4
	.sectionentsize	8
	.align		4
        /*0000*/ 	.word	0x00000000
	.align		4
        /*0004*/ 	.word	0xffffffff
	.align		4
        /*0008*/ 	.word	0x00000000
	.align		4
        /*000c*/ 	.word	0xfffffffe
	.align		4
        /*0010*/ 	.word	0x00000000
	.align		4
        /*0014*/ 	.word	0xfffffffd
	.align		4
        /*0018*/ 	.word	0x00000000
	.align		4
        /*001c*/ 	.word	0xfffffffc


//--------------------- .text._Z11tma_examplev    --------------------------
	.section	.text._Z11tma_examplev,"ax",@progbits
	.align	128
        .global         _Z11tma_examplev
        .type           _Z11tma_examplev,@function
        .size           _Z11tma_examplev,(.L_x_5 - _Z11tma_examplev)
        .other          _Z11tma_examplev,@"STO_CUDA_ENTRY STV_DEFAULT"
_Z11tma_examplev:
.text._Z11tma_examplev:
[----:B------:R-:W-:Y:S01]  /*0000*/  LDC R1, c[0x0][0x37c] ;  /* 0x0000df00ff017b82 */ /* 0x000fe20000000800 */
[----:B------:R-:W-:Y:S05]  /*0010*/  EXIT ;  /* 0x000000000000794d */ /* 0x000fea0003800000 */
.L_x_0:
[----:B------:R-:W-:-:S00]  /*0020*/  BRA `(.L_x_0) ;  /* 0xfffffffc00fc7947 */ /* 0x000fc0000383ffff */
[----:B------:R-:W-:-:S00]  /*0030*/  NOP ;  /* 0x0000000000007918 */ /* 0x000fc00000000000 */
        /* <DEDUP_REMOVED lines=12> */
.L_x_5:


//--------------------- .text._Z29stream_ordered_memory_examplev --------------------------
	.section	.text._Z29stream_ordered_memory_examplev,"ax",@progbits
	.align	128
        .global         _Z29stream_ordered_memory_examplev
        .type           _Z29stream_ordered_memory_examplev,@function
        .size           _Z29stream_ordered_memory_examplev,(.L_x_6 - _Z29stream_ordered_memory_examplev)
        .other          _Z29stream_ordered_memory_examplev,@"STO_CUDA_ENTRY STV_DEFAULT"
_Z29stream_ordered_memory_examplev:
.text._Z29stream_ordered_memory_examplev:
[----:B------:R-:W-:Y:S01]  /*0000*/  LDC R1, c[0x0][0x37c] ;  /* 0x0000df00ff017b82 */ /* 0x000fe20000000800 */
[----:B------:R-:W-:Y:S05]  /*0010*/  EXIT ;  /* 0x000000000000794d */ /* 0x000fea0003800000 */
.L_x_1:
        /* <DEDUP_REMOVED lines=14> */
.L_x_6:


//--------------------- .text._Z7kernelCPf        --------------------------
	.section	.text._Z7kernelCPf,"ax",@progbits
	.align	128
        .global         _Z7kernelCPf
        .type           _Z7kernelCPf,@function
        .size           _Z7kernelCPf,(.L_x_7 - _Z7kernelCPf)
        .other          _Z7kernelCPf,@"STO_CUDA_ENTRY STV_DEFAULT"
_Z7kernelCPf:
.text._Z7kernelCPf:
[----:B------:R-:W-:Y:S01]  /*0000*/  LDC R1, c[0x0][0x37c] ;  /* 0x0000df00ff017b82 */ /* 0x000fe20000000800 */
[----:B------:R-:W0:Y:S07]  /*0010*/  S2R R0, SR_TID.X ;  /* 0x0000000000007919 */ /* 0x000e2e0000002100 */
[----:B------:R-:W0:Y:S08]  /*0020*/  S2UR UR4, SR_CTAID.X ;  /* 0x00000000000479c3 */ /* 0x000e300000002500 */
[----:B------:R-:W0:Y:S02]  /*0030*/  LDC R5, c[0x0][0x360] ;  /* 0x0000d800ff057b82 */ /* 0x000e240000000800 */
[----:B0-----:R-:W-:-:S05]  /*0040*/  IMAD R5, R5, UR4, R0 ;  /* 0x0000000405057c24 */ /* 0x001fca000f8e0200 */
[----:B------:R-:W-:-:S13]  /*0050*/  ISETP.GT.AND P0, PT, R5, 0x3ff, PT ;  /* 0x000003ff0500780c */ /* 0x000fda0003f04270 */
[----:B------:R-:W-:Y:S05]  /*0060*/  @P0 EXIT ;  /* 0x000000000000094d */ /* 0x000fea0003800000 */
[----:B------:R-:W0:Y:S01]  /*0070*/  LDC.64 R2, c[0x0][0x380] ;  /* 0x0000e000ff027b82 */ /* 0x000e220000000a00 */
[----:B------:R-:W1:Y:S01]  /*0080*/  LDCU.64 UR4, c[0x0][0x358] ;  /* 0x00006b00ff0477ac */ /* 0x000e620008000a00 */
[----:B0-----:R-:W-:-:S05]  /*0090*/  IMAD.WIDE R2, R5, 0x4, R2 ;  /* 0x0000000405027825 */ /* 0x001fca00078e0202 */
[----:B-1----:R-:W2:Y:S02]  /*00a0*/  LDG.E R0, desc[UR4][R2.64] ;  /* 0x0000000402007981 */ /* 0x002ea4000c1e1900 */
[----:B--2---:R-:W-:-:S05]  /*00b0*/  FMUL R5, R0, R0 ;  /* 0x0000000000057220 */ /* 0x004fca0000400000 */
[----:B------:R-:W-:Y:S01]  /*00c0*/  STG.E desc[UR4][R2.64], R5 ;  /* 0x0000000502007986 */ /* 0x000fe2000c101904 */
[----:B------:R-:W-:Y:S05]  /*00d0*/  EXIT ;  /* 0x000000000000794d */ /* 0x000fea0003800000 */
.L_x_2:
        /* <DEDUP_REMOVED lines=10> */
.L_x_7:


//--------------------- .text._Z7kernelBPf        --------------------------
	.section	.text._Z7kernelBPf,"ax",@progbits
	.align	128
        .global         _Z7kernelBPf
        .type           _Z7kernelBPf,@function
        .size           _Z7kernelBPf,(.L_x_8 - _Z7kernelBPf)
        .other          _Z7kernelBPf,@"STO_CUDA_ENTRY STV_DEFAULT"
_Z7kernelBPf:
.text._Z7kernelBPf:
        /* <DEDUP_REMOVED lines=11> */
[----:B--2---:R-:W-:-:S05]  /*00b0*/  FADD R5, R0, 1 ;  /* 0x3f80000000057421 */ /* 0x004fca0000000000 */
[----:B------:R-:W-:Y:S01]  /*00c0*/  STG.E desc[UR4][R2.64], R5 ;  /* 0x0000000502007986 */ /* 0x000fe2000c101904 */
[----:B------:R-:W-:Y:S05]  /*00d0*/  EXIT ;  /* 0x000000000000794d */ /* 0x000fea0003800000 */
.L_x_3:
        /* <DEDUP_REMOVED lines=10> */
.L_x_8:


//--------------------- .text._Z7kernelAPf        --------------------------
	.section	.text._Z7kernelAPf,"ax",@progbits
	.align	128
        .global         _Z7kernelAPf
        .type           _Z7kernelAPf,@function
        .size           _Z7kernelAPf,(.L_x_9 - _Z7kernelAPf)
        .other          _Z7kernelAPf,@"STO_CUDA_ENTRY STV_DEFAULT"
_Z7kernelAPf:
.text._Z7kernelAPf:
        /* <DEDUP_REMOVED lines=11> */
[----:B--2---:R-:W-:-:S05]  /*00b0*/  FADD R5, R0, R0 ;  /* 0x0000000000057221 */ /* 0x004fca0000000000 */
[----:B------:R-:W-:Y:S01]  /*00c0*/  STG.E desc[UR4][R2.64], R5 ;  /* 0x0000000502007986 */ /* 0x000fe2000c101904 */
[----:B------:R-:W-:Y:S05]  /*00d0*/  EXIT ;  /* 0x000000000000794d */ /* 0x000fea0003800000 */
.L_x_4:
        /* <DEDUP_REMOVED lines=10> */
.L_x_9:


//--------------------- .nv.shared.reserved.0     --------------------------
	.section	.nv.shared.reserved.0,"aw",@nobits
	.weak		__nv_reservedSMEM_offset_0_alias
	.size		__nv_reservedSMEM_offset_0_alias, 0, 64
	.other		__nv_reservedSMEM_offset_0_alias,@"STO_CUDA_RESERVED_SHARED STV_DEFAULT"
__nv_reservedSMEM_offset_0_alias:
	.zero		0
	.zero		64


//--------------------- .nv.constant0._Z11tma_examplev --------------------------
	.section	.nv.constant0._Z11tma_examplev,"a",@progbits
	.sectionflags	@""
	.align	4
.nv.constant0._Z11tma_examplev:
	.zero		896


//--------------------- .nv.constant0._Z29stream_ordered_memory_examplev --------------------------
	.section	.nv.constant0._Z29stream_ordered_memory_examplev,"a",@progbits
	.sectionflags	@""
	.align	4
.nv.constant0._Z29stream_ordered_memory_examplev:
	.zero		896


//--------------------- .nv.constant0._Z7kernelCPf --------------------------
	.section	.nv.constant0._Z7kernelCPf,"a",@progbits
	.sectionflags	@""
	.align	4
.nv.constant0._Z7kernelCPf:
	.zero		904


//--------------------- .nv.constant0._Z7kernelBPf --------------------------
	.section	.nv.constant0._Z7kernelBPf,"a",@progbits
	.sectionflags	@""
	.align	4
.nv.constant0._Z7kernelBPf:
	.zero		904


//--------------------- .nv.constant0._Z7kernelAPf --------------------------
	.section	.nv.constant0._Z7kernelAPf,"a",@progbits
	.sectionflags	@""
	.align	4
.nv.constant0._Z7kernelAPf:
	.zero		904


//--------------------- SYMBOLS --------------------------

	.type		.nv.reservedSmem.offset0,@object
	.size		.nv.reservedSmem.offset0,0x4
